	.headerflags	@"EF_CUDA_TEXMODE_UNIFIED EF_CUDA_64BIT_ADDRESS EF_CUDA_ACCELERATORS EF_CUDA_SM90 EF_CUDA_VIRTUAL_SM(EF_CUDA_SM90)"
	.elftype	@"ET_EXEC"


//--------------------- .nv.info                  --------------------------
	.section	.nv.info,"",@"SHT_CUDA_INFO"
	.align	4


	//----- nvinfo : EIATTR_REGCOUNT
	.align		4
        /*0000*/ 	.byte	0x04, 0x2f
        /*0002*/ 	.short	(.L_1 - .L_0)
	.align		4
.L_0:
        /*0004*/ 	.word	index@(triton_poi_fused_convolution_94)
        /*0008*/ 	.word	0x0000000c


	//----- nvinfo : EIATTR_MIN_STACK_SIZE
	.align		4
.L_1:
        /*000c*/ 	.byte	0x04, 0x12
        /*000e*/ 	.short	(.L_3 - .L_2)
	.align		4
.L_2:
        /*0010*/ 	.word	index@(triton_poi_fused_convolution_94)
        /*0014*/ 	.word	0x00000000


	//----- nvinfo : EIATTR_FRAME_SIZE
	.align		4
.L_3:
        /*0018*/ 	.byte	0x04, 0x11
        /*001a*/ 	.short	(.L_5 - .L_4)
	.align		4
.L_4:
        /*001c*/ 	.word	index@(triton_poi_fused_convolution_94)
        /*0020*/ 	.word	0x00000000


	//----- nvinfo : EIATTR_MIN_STACK_SIZE
	.align		4
.L_5:
        /*0024*/ 	.byte	0x04, 0x12
        /*0026*/ 	.short	(.L_7 - .L_6)
	.align		4
.L_6:
        /*0028*/ 	.word	index@(triton_poi_fused_convolution_94)
        /*002c*/ 	.word	0x00000000
.L_7:


//--------------------- .nv.info.triton_poi_fused_convolution_94 --------------------------
	.section	.nv.info.triton_poi_fused_convolution_94,"",@"SHT_CUDA_INFO"
	.sectionflags	@""
	.align	4


	//----- nvinfo : EIATTR_CUDA_API_VERSION
	.align		4
        /*0000*/ 	.byte	0x04, 0x37
        /*0002*/ 	.short	(.L_9 - .L_8)
.L_8:
        /*0004*/ 	.word	0x0000007c


	//----- nvinfo : EIATTR_KPARAM_INFO
	.align		4
.L_9:
        /*0008*/ 	.byte	0x04, 0x17
        /*000a*/ 	.short	(.L_11 - .L_10)
.L_10:
        /*000c*/ 	.word	0x00000000
        /*0010*/ 	.short	0x0002
        /*0012*/ 	.short	0x0010
        /*0014*/ 	.byte	0x00, 0xf0, 0x11, 0x00


	//----- nvinfo : EIATTR_KPARAM_INFO
	.align		4
.L_11:
        /*0018*/ 	.byte	0x04, 0x17
        /*001a*/ 	.short	(.L_13 - .L_12)
.L_12:
        /*001c*/ 	.word	0x00000000
        /*0020*/ 	.short	0x0001
        /*0022*/ 	.short	0x0008
        /*0024*/ 	.byte	0x00, 0xf4, 0x21, 0x00


	//----- nvinfo : EIATTR_KPARAM_INFO
	.align		4
.L_13:
        /*0028*/ 	.byte	0x04, 0x17
        /*002a*/ 	.short	(.L_15 - .L_14)
.L_14:
        /*002c*/ 	.word	0x00000000
        /*0030*/ 	.short	0x0000
        /*0032*/ 	.short	0x0000
        /*0034*/ 	.byte	0x00, 0xf4, 0x21, 0x00


	//----- nvinfo : EIATTR_SPARSE_MMA_MASK
	.align		4
.L_15:
        /*0038*/ 	.byte	0x03, 0x50
        /*003a*/ 	.short	0x0000


	//----- nvinfo : EIATTR_MAXREG_COUNT
	.align		4
        /*003c*/ 	.byte	0x03, 0x1b
        /*003e*/ 	.short	0x00ff


	//----- nvinfo : EIATTR_EXIT_INSTR_OFFSETS
	.align		4
        /*0040*/ 	.byte	0x04, 0x1c
        /*0042*/ 	.short	(.L_17 - .L_16)


	//   ....[0]....
.L_16:
        /*0044*/ 	.word	0x00000170


	//   ....[1]....
        /*0048*/ 	.word	0x00000190


	//----- nvinfo : EIATTR_REQNTID
	.align		4
.L_17:
        /*004c*/ 	.byte	0x04, 0x10
        /*004e*/ 	.short	(.L_19 - .L_18)
.L_18:
        /*0050*/ 	.word	0x00000080
        /*0054*/ 	.word	0x00000001
        /*0058*/ 	.word	0x00000001


	//----- nvinfo : EIATTR_CBANK_PARAM_SIZE
	.align		4
.L_19:
        /*005c*/ 	.byte	0x03, 0x19
        /*005e*/ 	.short	0x0014


	//----- nvinfo : EIATTR_PARAM_CBANK
	.align		4
        /*0060*/ 	.byte	0x04, 0x0a
        /*0062*/ 	.short	(.L_21 - .L_20)
	.align		4
.L_20:
        /*0064*/ 	.word	index@(.nv.constant0.triton_poi_fused_convolution_94)
        /*0068*/ 	.short	0x0210
        /*006a*/ 	.short	0x0014


	//----- nvinfo : EIATTR_SW_WAR
	.align		4
.L_21:
        /*006c*/ 	.byte	0x04, 0x36
        /*006e*/ 	.short	(.L_23 - .L_22)
.L_22:
        /*0070*/ 	.word	0x00000008
.L_23:


//--------------------- .nv.callgraph             --------------------------
	.section	.nv.callgraph,"",@"SHT_CUDA_CALLGRAPH"
	.align	4
	.sectionentsize	8
	.align		4
        /*0000*/ 	.word	0x00000000
	.align		4
        /*0004*/ 	.word	0xffffffff
	.align		4
        /*0008*/ 	.word	0x00000000
	.align		4
        /*000c*/ 	.word	0xfffffffe
	.align		4
        /*0010*/ 	.word	0x00000000
	.align		4
        /*0014*/ 	.word	0xfffffffd
	.align		4
        /*0018*/ 	.word	0x00000000
	.align		4
        /*001c*/ 	.word	0xfffffffc


//--------------------- .text.triton_poi_fused_convolution_94 --------------------------
	.section	.text.triton_poi_fused_convolution_94,"ax",@progbits
	.align	128
        .global         triton_poi_fused_convolution_94
        .type           triton_poi_fused_convolution_94,@function
        .size           triton_poi_fused_convolution_94,(.L_x_1 - triton_poi_fused_convolution_94)
        .other          triton_poi_fused_convolution_94,@"STO_CUDA_ENTRY STV_DEFAULT"
triton_poi_fused_convolution_94:
.text.triton_poi_fused_convolution_94:
[----:B------:R-:W0:Y:S02]  /*0000*/  LDC R1, c[0x0][0x28] ;  /* 0x00000a00ff017b82 */ /* 0x000e240000000800 */
[----:B------:R-:W1:Y:S01]  /*0010*/  S2R R0, SR_TID.X ;  /* 0x0000000000007919 */ /* 0x000e620000002100 */
[----:B------:R-:W-:Y:S01]  /*0020*/  HFMA2.MMA R6, -RZ, RZ, 0, 0 ;  /* 0x00000000ff067435 */ /* 0x000fe200000001ff */
[----:B------:R-:W2:Y:S01]  /*0030*/  LDC.64 R4, c[0x0][0x218] ;  /* 0x00008600ff047b82 */ /* 0x000ea20000000a00 */
[----:B------:R-:W-:Y:S01]  /*0040*/  ULDC.64 UR4, c[0x0][0x208] ;  /* 0x0000820000047ab9 */ /* 0x000fe20000000a00 */
[----:B------:R-:W3:Y:S06]  /*0050*/  S2R R7, SR_CTAID.X ;  /* 0x0000000000077919 */ /* 0x000eec0000002500 */
[----:B------:R-:W4:Y:S01]  /*0060*/  LDC.64 R2, c[0x0][0x210] ;  /* 0x00008400ff027b82 */ /* 0x000f220000000a00 */
[----:B-1----:R-:W-:-:S04]  /*0070*/  SHF.L.U32 R0, R0, 0x1, RZ ;  /* 0x0000000100007819 */ /* 0x002fc800000006ff */
[----:B------:R-:W-:-:S04]  /*0080*/  LOP3.LUT R0, R0, 0xfe, RZ, 0xc0, !PT ;  /* 0x000000fe00007812 */ /* 0x000fc800078ec0ff */
[----:B---3--:R-:W-:-:S04]  /*0090*/  LEA R7, R7, R0, 0x8 ;  /* 0x0000000007077211 */ /* 0x008fc800078e40ff */
[C---:B------:R-:W-:Y:S01]  /*00a0*/  ISETP.GE.AND P0, PT, R7.reuse, 0xe28, PT ;  /* 0x00000e280700780c */ /* 0x040fe20003f06270 */
[----:B------:R-:W-:-:S04]  /*00b0*/  IMAD.HI R0, R7, -0x6f5433fd, R6 ;  /* 0x90abcc0307007827 */ /* 0x000fc800078e0206 */
[----:B----4-:R-:W-:Y:S01]  /*00c0*/  IMAD.WIDE R2, R7, 0x4, R2 ;  /* 0x0000000407027825 */ /* 0x010fe200078e0202 */
[----:B------:R-:W-:-:S04]  /*00d0*/  SHF.R.U32.HI R9, RZ, 0x1f, R0 ;  /* 0x0000001fff097819 */ /* 0x000fc80000011600 */
[----:B------:R-:W-:-:S05]  /*00e0*/  LEA.HI.SX32 R9, R0, R9, 0x17 ;  /* 0x0000000900097211 */ /* 0x000fca00078fbaff */
[----:B------:R-:W-:Y:S01]  /*00f0*/  IMAD R9, R9, -0x38a, R7 ;  /* 0xfffffc7609097824 */ /* 0x000fe200078e0207 */
[----:B------:R-:W-:-:S03]  /*0100*/  MOV R7, RZ ;  /* 0x000000ff00077202 */ /* 0x000fc60000000f00 */
[----:B--2---:R-:W-:Y:S01]  /*0110*/  IMAD.WIDE R4, R9, 0x4, R4 ;  /* 0x0000000409047825 */ /* 0x004fe200078e0204 */
[----:B------:R-:W-:Y:S02]  /*0120*/  CS2R R8, SRZ ;  /* 0x0000000000087805 */ /* 0x000fe4000001ff00 */
[----:B------:R-:W2:Y:S04]  /*0130*/  @!P0 LDG.E.64 R6, desc[UR4][R2.64] ;  /* 0x0000000402068981 */ /* 0x000ea8000c1e1b00 */
[----:B------:R-:W2:Y:S02]  /*0140*/  @!P0 LDG.E.EL.64 R8, desc[UR4][R4.64] ;  /* 0x0000000404088981 */ /* 0x000ea4000c2e1b00 */
[----:B--2---:R-:W-:Y:S01]  /*0150*/  FADD R6, R8, R6 ;  /* 0x0000000608067221 */ /* 0x004fe20000000000 */
[----:B------:R-:W-:Y:S01]  /*0160*/  FADD R7, R9, R7 ;  /* 0x0000000709077221 */ /* 0x000fe20000000000 */
[----:B------:R-:W-:Y:S06]  /*0170*/  @P0 EXIT ;  /* 0x000000000000094d */ /* 0x000fec0003800000 */
[----:B------:R-:W-:Y:S01]  /*0180*/  STG.E.64 desc[UR4][R2.64], R6 ;  /* 0x0000000602007986 */ /* 0x000fe2000c101b04 */
[----:B------:R-:W-:Y:S05]  /*0190*/  EXIT ;  /* 0x000000000000794d */ /* 0x000fea0003800000 */
.L_x_0:
[----:B------:R-:W-:-:S00]  /*01a0*/  BRA `(.L_x_0) ;  /* 0xfffffffc00fc7947 */ /* 0x000fc0000383ffff */
[----:B------:R-:W-:-:S00]  /*01b0*/  NOP ;  /* 0x0000000000007918 */ /* 0x000fc00000000000 */
        /* <DEDUP_REMOVED lines=12> */
.L_x_1:


//--------------------- .nv.constant0.triton_poi_fused_convolution_94 --------------------------
	.section	.nv.constant0.triton_poi_fused_convolution_94,"a",@progbits
	.sectionflags	@""
	.align	4
.nv.constant0.triton_poi_fused_convolution_94:
	.zero		548
